//
// Generated by NVIDIA NVVM Compiler
//
// Compiler Build ID: CL-36424714
// Cuda compilation tools, release 13.0, V13.0.88
// Based on NVVM 20.0.0
//

.version 9.0
.target sm_100
.address_size 64

	// .globl	cuPageRank
// _ZZ10cuPageRankE7s_ranks has been demoted

.visible .entry cuPageRank(
	.param .u32 cuPageRank_param_0,
	.param .u64 .ptr .align 1 cuPageRank_param_1,
	.param .u64 .ptr .align 1 cuPageRank_param_2,
	.param .u64 .ptr .align 1 cuPageRank_param_3,
	.param .u64 .ptr .align 1 cuPageRank_param_4,
	.param .u64 .ptr .align 1 cuPageRank_param_5,
	.param .f32 cuPageRank_param_6
)
{
	.reg .pred 	%p<8>;
	.reg .b16 	%rs<7>;
	.reg .b32 	%r<87>;
	.reg .b32 	%f<21>;
	.reg .b64 	%rd<31>;
	// demoted variable
	.shared .align 4 .b8 _ZZ10cuPageRankE7s_ranks[40000];
	ld.param.u32 	%r45, [cuPageRank_param_0];
	ld.param.u64 	%rd6, [cuPageRank_param_1];
	ld.param.u64 	%rd7, [cuPageRank_param_2];
	ld.param.u64 	%rd10, [cuPageRank_param_3];
	ld.param.u64 	%rd8, [cuPageRank_param_4];
	ld.param.u64 	%rd9, [cuPageRank_param_5];
	ld.param.f32 	%f1, [cuPageRank_param_6];
	cvta.to.global.u64 	%rd1, %rd10;
	mov.u32 	%r46, %ctaid.x;
	mov.u32 	%r1, %ntid.x;
	mov.u32 	%r86, %tid.x;
	mad.lo.s32 	%r3, %r46, %r1, %r86;
	add.s32 	%r47, %r86, %r1;
	cvt.u16.u32 	%rs2, %r47;
	sub.s16 	%rs3, 9999, %rs2;
	cvt.u16.u32 	%rs4, %r1;
	div.u16 	%rs5, %rs3, %rs4;
	and.b16  	%rs1, %rs5, 3;
	xor.b16  	%rs6, %rs1, 2;
	cvt.u32.u16 	%r4, %rs6;
	setp.eq.s16 	%p1, %rs1, 2;
	mov.u32 	%r78, %r86;
	@%p1 bra 	$L__BB0_3;
	shl.b32 	%r48, %r86, 2;
	mov.u32 	%r49, _ZZ10cuPageRankE7s_ranks;
	add.s32 	%r75, %r49, %r48;
	shl.b32 	%r6, %r1, 2;
	neg.s32 	%r74, %r4;
	mad.lo.s32 	%r78, %r1, %r4, %r86;
$L__BB0_2:
	.pragma "nounroll";
	mov.b32 	%r50, 0;
	st.shared.u32 	[%r75], %r50;
	add.s32 	%r75, %r75, %r6;
	add.s32 	%r74, %r74, 1;
	setp.ne.s32 	%p2, %r74, 0;
	@%p2 bra 	$L__BB0_2;
$L__BB0_3:
	shl.b32 	%r14, %r1, 2;
	shl.b32 	%r51, %r78, 2;
	mov.u32 	%r52, _ZZ10cuPageRankE7s_ranks;
	add.s32 	%r77, %r52, %r51;
	shl.b32 	%r16, %r1, 4;
	shl.b32 	%r17, %r1, 3;
	mul.lo.s32 	%r18, %r1, 12;
$L__BB0_4:
	mov.b32 	%r53, 0;
	st.shared.u32 	[%r77], %r53;
	add.s32 	%r54, %r77, %r14;
	st.shared.u32 	[%r54], %r53;
	add.s32 	%r55, %r77, %r17;
	st.shared.u32 	[%r55], %r53;
	add.s32 	%r56, %r77, %r18;
	st.shared.u32 	[%r56], %r53;
	add.s32 	%r78, %r78, %r14;
	add.s32 	%r77, %r77, %r16;
	setp.lt.u32 	%p3, %r78, 10000;
	@%p3 bra 	$L__BB0_4;
	bar.sync 	0;
	setp.ge.s32 	%p4, %r3, %r45;
	@%p4 bra 	$L__BB0_11;
	setp.eq.s16 	%p5, %rs1, 2;
	cvta.to.global.u64 	%rd11, %rd6;
	mul.wide.s32 	%rd12, %r3, 4;
	add.s64 	%rd13, %rd11, %rd12;
	ld.global.u32 	%r57, [%rd13];
	shl.b32 	%r58, %r57, 2;
	add.s32 	%r60, %r52, %r58;
	cvta.to.global.u64 	%rd14, %rd7;
	add.s64 	%rd15, %rd14, %rd12;
	ld.global.u32 	%r61, [%rd15];
	cvta.to.global.u64 	%rd16, %rd8;
	mul.wide.s32 	%rd17, %r61, 4;
	add.s64 	%rd18, %rd16, %rd17;
	ld.global.f32 	%f2, [%rd18];
	cvta.to.global.u64 	%rd19, %rd9;
	add.s64 	%rd20, %rd19, %rd17;
	ld.global.u32 	%r62, [%rd20];
	cvt.rn.f32.s32 	%f3, %r62;
	div.rn.f32 	%f4, %f2, %f3;
	atom.shared.add.f32 	%f5, [%r60], %f4;
	bar.sync 	0;
	@%p5 bra 	$L__BB0_9;
	shl.b32 	%r63, %r86, 2;
	add.s32 	%r80, %r52, %r63;
	mul.wide.u32 	%rd21, %r86, 4;
	add.s64 	%rd30, %rd1, %rd21;
	mul.wide.u32 	%rd3, %r1, 4;
	neg.s32 	%r79, %r4;
	mad.lo.s32 	%r86, %r1, %r4, %r86;
$L__BB0_8:
	.pragma "nounroll";
	ld.shared.f32 	%f6, [%r80];
	mul.f32 	%f7, %f1, %f6;
	atom.global.add.f32 	%f8, [%rd30], %f7;
	add.s32 	%r80, %r80, %r14;
	add.s64 	%rd30, %rd30, %rd3;
	add.s32 	%r79, %r79, 1;
	setp.ne.s32 	%p6, %r79, 0;
	@%p6 bra 	$L__BB0_8;
$L__BB0_9:
	shl.b32 	%r65, %r1, 1;
	add.s32 	%r85, %r86, %r65;
	mad.lo.s32 	%r84, %r1, 3, %r86;
	add.s32 	%r83, %r1, %r86;
	shl.b32 	%r66, %r86, 2;
	add.s32 	%r82, %r52, %r66;
$L__BB0_10:
	mul.wide.u32 	%rd22, %r86, 4;
	add.s64 	%rd23, %rd1, %rd22;
	ld.shared.f32 	%f9, [%r82];
	mul.f32 	%f10, %f1, %f9;
	atom.global.add.f32 	%f11, [%rd23], %f10;
	add.s32 	%r68, %r86, %r1;
	mul.wide.u32 	%rd24, %r83, 4;
	add.s64 	%rd25, %rd1, %rd24;
	add.s32 	%r69, %r82, %r14;
	ld.shared.f32 	%f12, [%r69];
	mul.f32 	%f13, %f1, %f12;
	atom.global.add.f32 	%f14, [%rd25], %f13;
	add.s32 	%r70, %r68, %r1;
	mul.wide.u32 	%rd26, %r85, 4;
	add.s64 	%rd27, %rd1, %rd26;
	add.s32 	%r71, %r82, %r17;
	ld.shared.f32 	%f15, [%r71];
	mul.f32 	%f16, %f1, %f15;
	atom.global.add.f32 	%f17, [%rd27], %f16;
	add.s32 	%r72, %r70, %r1;
	mul.wide.u32 	%rd28, %r84, 4;
	add.s64 	%rd29, %rd1, %rd28;
	add.s32 	%r73, %r82, %r18;
	ld.shared.f32 	%f18, [%r73];
	mul.f32 	%f19, %f1, %f18;
	atom.global.add.f32 	%f20, [%rd29], %f19;
	add.s32 	%r86, %r72, %r1;
	add.s32 	%r85, %r85, %r14;
	add.s32 	%r84, %r84, %r14;
	add.s32 	%r83, %r83, %r14;
	add.s32 	%r82, %r82, %r16;
	setp.lt.u32 	%p7, %r86, 10000;
	@%p7 bra 	$L__BB0_10;
$L__BB0_11:
	ret;

}


// ===== COMPILED SASS (sm_100) =====

	.target	sm_100

	.elftype	@"ET_EXEC"


//--------------------- .note.nv.tkinfo           --------------------------
	.section	.note.nv.tkinfo,"",@"SHT_NOTE"
	.sectionflags	@"SHF_NOTE_NV_TKINFO"
	.tkinfo
        /*0018*/ 	.word	0x00000002
        /*0030*/ 	.string	""
        /*0030*/ 	.string	"ptxas"
        /*0030*/ 	.string	"Cuda compilation tools, release 13.0, V13.0.88"
        /*0030*/ 	.string	"Build cuda_13.0.r13.0/compiler.36424714_0"
        /*0030*/ 	.string	"-arch sm_100 -m 64 "



//--------------------- .note.nv.cuinfo           --------------------------
	.section	.note.nv.cuinfo,"",@"SHT_NOTE"
	.sectionflags	@"SHF_NOTE_NV_CUINFO"
        /*0018*/ 	.short	0x0002
        /*001a*/ 	.short	0x0064
        /*001c*/ 	.short	0x0082
	.zero		2


//--------------------- .nv.info                  --------------------------
	.section	.nv.info,"",@"SHT_CUDA_INFO"
	.align	4


	//----- nvinfo : EIATTR_REGCOUNT
	.align		4
        /*0000*/ 	.byte	0x04, 0x2f
        /*0002*/ 	.short	(.L_1 - .L_0)
	.align		4
.L_0:
        /*0004*/ 	.word	index@(cuPageRank)
        /*0008*/ 	.word	0x0000001a


	//----- nvinfo : EIATTR_FRAME_SIZE
	.align		4
.L_1:
        /*000c*/ 	.byte	0x04, 0x11
        /*000e*/ 	.short	(.L_3 - .L_2)
	.align		4
.L_2:
        /*0010*/ 	.word	index@($__internal_1_$__cuda_sm3x_div_rn_noftz_f32_slowpath)
        /*0014*/ 	.word	0x00000000


	//----- nvinfo : EIATTR_FRAME_SIZE
	.align		4
.L_3:
        /*0018*/ 	.byte	0x04, 0x11
        /*001a*/ 	.short	(.L_5 - .L_4)
	.align		4
.L_4:
        /*001c*/ 	.word	index@($__internal_0_$__cuda_sm20_div_u16)
        /*0020*/ 	.word	0x00000000


	//----- nvinfo : EIATTR_FRAME_SIZE
	.align		4
.L_5:
        /*0024*/ 	.byte	0x04, 0x11
        /*0026*/ 	.short	(.L_7 - .L_6)
	.align		4
.L_6:
        /*0028*/ 	.word	index@(cuPageRank)
        /*002c*/ 	.word	0x00000000


	//----- nvinfo : EIATTR_MIN_STACK_SIZE
	.align		4
.L_7:
        /*0030*/ 	.byte	0x04, 0x12
        /*0032*/ 	.short	(.L_9 - .L_8)
	.align		4
.L_8:
        /*0034*/ 	.word	index@(cuPageRank)
        /*0038*/ 	.word	0x00000000
.L_9:


//--------------------- .nv.compat                --------------------------
	.section	.nv.compat,"",@"SHT_CUDA_COMPAT_INFO"
	.align	4
        /*0000*/ 	.byte	0x02, 0x09, 0x00, 0x00, 0x02, 0x02, 0x01, 0x00, 0x02, 0x05, 0x05, 0x00, 0x03, 0x07, 0x01, 0x01
        /*0010*/ 	.byte	0x02, 0x03, 0x00, 0x00, 0x02, 0x06, 0x01, 0x00, 0x04, 0x0b, 0x08, 0x00, 0x01, 0x00, 0x00, 0x00
        /*0020*/ 	.byte	0x00, 0x00, 0x00, 0x00


//--------------------- .nv.info.cuPageRank       --------------------------
	.section	.nv.info.cuPageRank,"",@"SHT_CUDA_INFO"
	.sectionflags	@""
	.align	4


	//----- nvinfo : EIATTR_CUDA_API_VERSION
	.align		4
        /*0000*/ 	.byte	0x04, 0x37
        /*0002*/ 	.short	(.L_11 - .L_10)
.L_10:
        /*0004*/ 	.word	0x00000082


	//----- nvinfo : EIATTR_KPARAM_INFO
	.align		4
.L_11:
        /*0008*/ 	.byte	0x04, 0x17
        /*000a*/ 	.short	(.L_13 - .L_12)
.L_12:
        /*000c*/ 	.word	0x00000000
        /*0010*/ 	.short	0x0006
        /*0012*/ 	.short	0x0030
        /*0014*/ 	.byte	0x00, 0xf0, 0x11, 0x00


	//----- nvinfo : EIATTR_KPARAM_INFO
	.align		4
.L_13:
        /*0018*/ 	.byte	0x04, 0x17
        /*001a*/ 	.short	(.L_15 - .L_14)
.L_14:
        /*001c*/ 	.word	0x00000000
        /*0020*/ 	.short	0x0005
        /*0022*/ 	.short	0x0028
        /*0024*/ 	.byte	0x00, 0xf5, 0x21, 0x00


	//----- nvinfo : EIATTR_KPARAM_INFO
	.align		4
.L_15:
        /*0028*/ 	.byte	0x04, 0x17
        /*002a*/ 	.short	(.L_17 - .L_16)
.L_16:
        /*002c*/ 	.word	0x00000000
        /*0030*/ 	.short	0x0004
        /*0032*/ 	.short	0x0020
        /*0034*/ 	.byte	0x00, 0xf5, 0x21, 0x00


	//----- nvinfo : EIATTR_KPARAM_INFO
	.align		4
.L_17:
        /*0038*/ 	.byte	0x04, 0x17
        /*003a*/ 	.short	(.L_19 - .L_18)
.L_18:
        /*003c*/ 	.word	0x00000000
        /*0040*/ 	.short	0x0003
        /*0042*/ 	.short	0x0018
        /*0044*/ 	.byte	0x00, 0xf5, 0x21, 0x00


	//----- nvinfo : EIATTR_KPARAM_INFO
	.align		4
.L_19:
        /*0048*/ 	.byte	0x04, 0x17
        /*004a*/ 	.short	(.L_21 - .L_20)
.L_20:
        /*004c*/ 	.word	0x00000000
        /*0050*/ 	.short	0x0002
        /*0052*/ 	.short	0x0010
        /*0054*/ 	.byte	0x00, 0xf5, 0x21, 0x00


	//----- nvinfo : EIATTR_KPARAM_INFO
	.align		4
.L_21:
        /*0058*/ 	.byte	0x04, 0x17
        /*005a*/ 	.short	(.L_23 - .L_22)
.L_22:
        /*005c*/ 	.word	0x00000000
        /*0060*/ 	.short	0x0001
        /*0062*/ 	.short	0x0008
        /*0064*/ 	.byte	0x00, 0xf5, 0x21, 0x00


	//----- nvinfo : EIATTR_KPARAM_INFO
	.align		4
.L_23:
        /*0068*/ 	.byte	0x04, 0x17
        /*006a*/ 	.short	(.L_25 - .L_24)
.L_24:
        /*006c*/ 	.word	0x00000000
        /*0070*/ 	.short	0x0000
        /*0072*/ 	.short	0x0000
        /*0074*/ 	.byte	0x00, 0xf0, 0x11, 0x00


	//----- nvinfo : EIATTR_SPARSE_MMA_MASK
	.align		4
.L_25:
        /*0078*/ 	.byte	0x03, 0x50
        /*007a*/ 	.short	0x0000


	//----- nvinfo : EIATTR_MAXREG_COUNT
	.align		4
        /*007c*/ 	.byte	0x03, 0x1b
        /*007e*/ 	.short	0x00ff


	//----- nvinfo : EIATTR_NUM_BARRIERS
	.align		4
        /*0080*/ 	.byte	0x02, 0x4c
        /*0082*/ 	.byte	0x01
	.zero		1


	//----- nvinfo : EIATTR_MERCURY_ISA_VERSION
	.align		4
        /*0084*/ 	.byte	0x03, 0x5f
        /*0086*/ 	.short	0x0101


	//----- nvinfo : EIATTR_VRC_CTA_INIT_COUNT
	.align		4
        /*0088*/ 	.byte	0x02, 0x4a
	.zero		1
	.zero		1


	//----- nvinfo : EIATTR_EXIT_INSTR_OFFSETS
	.align		4
        /*008c*/ 	.byte	0x04, 0x1c
        /*008e*/ 	.short	(.L_27 - .L_26)


	//   ....[0]....
.L_26:
        /*0090*/ 	.word	0x00000330


	//   ....[1]....
        /*0094*/ 	.word	0x000008a0


	//----- nvinfo : EIATTR_CRS_STACK_SIZE
	.align		4
.L_27:
        /*0098*/ 	.byte	0x04, 0x1e
        /*009a*/ 	.short	(.L_29 - .L_28)
.L_28:
        /*009c*/ 	.word	0x00000000


	//----- nvinfo : EIATTR_CBANK_PARAM_SIZE
	.align		4
.L_29:
        /*00a0*/ 	.byte	0x03, 0x19
        /*00a2*/ 	.short	0x0034


	//----- nvinfo : EIATTR_PARAM_CBANK
	.align		4
        /*00a4*/ 	.byte	0x04, 0x0a
        /*00a6*/ 	.short	(.L_31 - .L_30)
	.align		4
.L_30:
        /*00a8*/ 	.word	index@(.nv.constant0.cuPageRank)
        /*00ac*/ 	.short	0x0380
        /*00ae*/ 	.short	0x0034


	//----- nvinfo : EIATTR_SW_WAR
	.align		4
.L_31:
        /*00b0*/ 	.byte	0x04, 0x36
        /*00b2*/ 	.short	(.L_33 - .L_32)
.L_32:
        /*00b4*/ 	.word	0x00000008
.L_33:


//--------------------- .nv.callgraph             --------------------------
	.section	.nv.callgraph,"",@"SHT_CUDA_CALLGRAPH"
	.align	4
	.sectionentsize	8
	.align		4
        /*0000*/ 	.word	0x00000000
	.align		4
        /*0004*/ 	.word	0xffffffff
	.align		4
        /*0008*/ 	.word	0x00000000
	.align		4
        /*000c*/ 	.word	0xfffffffe
	.align		4
        /*0010*/ 	.word	0x00000000
	.align		4
        /*0014*/ 	.word	0xfffffffd
	.align		4
        /*0018*/ 	.word	0x00000000
	.align		4
        /*001c*/ 	.word	0xfffffffc


//--------------------- .text.cuPageRank          --------------------------
	.section	.text.cuPageRank,"ax",@progbits
	.align	128
        .global         cuPageRank
        .type           cuPageRank,@function
        .size           cuPageRank,(.L_x_26 - cuPageRank)
        .other          cuPageRank,@"STO_CUDA_ENTRY STV_DEFAULT"
cuPageRank:
.text.cuPageRank:
[----:B------:R-:W-:Y:S01]  /*0000*/  LDC R1, c[0x0][0x37c] ;  /* 0x0000df00ff017b82 */ /* 0x000fe20000000800 */
[----:B------:R-:W0:Y:S07]  /*0010*/  S2R R2, SR_TID.X ;  /* 0x0000000000027919 */ /* 0x000e2e0000002100 */
[----:B------:R-:W1:Y:S01]  /*0020*/  LDC R5, c[0x0][0x360] ;  /* 0x0000d800ff057b82 */ /* 0x000e620000000800 */
[----:B------:R-:W-:-:S07]  /*0030*/  MOV R9, 0xd0 ;  /* 0x000000d000097802 */ /* 0x000fce0000000f00 */
[----:B------:R-:W2:Y:S01]  /*0040*/  S2UR UR4, SR_CTAID.X ;  /* 0x00000000000479c3 */ /* 0x000ea20000002500 */
[C---:B-1----:R-:W-:Y:S01]  /*0050*/  LOP3.LUT R4, R5.reuse, 0xffff, RZ, 0xc0, !PT ;  /* 0x0000ffff05047812 */ /* 0x042fe200078ec0ff */
[C-C-:B0-----:R-:W-:Y:S02]  /*0060*/  IMAD.IADD R0, R5.reuse, 0x1, R2.reuse ;  /* 0x0000000105007824 */ /* 0x141fe400078e0202 */
[----:B--2---:R-:W-:Y:S02]  /*0070*/  IMAD R3, R5, UR4, R2 ;  /* 0x0000000405037c24 */ /* 0x004fe4000f8e0202 */
[----:B------:R-:W-:-:S05]  /*0080*/  IMAD.MOV R0, RZ, RZ, -R0 ;  /* 0x000000ffff007224 */ /* 0x000fca00078e0a00 */
[----:B------:R-:W-:-:S05]  /*0090*/  PRMT R0, R0, 0x7710, RZ ;  /* 0x0000771000007816 */ /* 0x000fca00000000ff */
[----:B------:R-:W-:-:S05]  /*00a0*/  VIADD R0, R0, 0x270f ;  /* 0x0000270f00007836 */ /* 0x000fca0000000000 */
[----:B------:R-:W-:-:S07]  /*00b0*/  LOP3.LUT R0, R0, 0xffff, RZ, 0xc0, !PT ;  /* 0x0000ffff00007812 */ /* 0x000fce00078ec0ff */
[----:B------:R-:W-:Y:S05]  /*00c0*/  CALL.REL.NOINC `($__internal_0_$__cuda_sm20_div_u16) ;  /* 0x0000000400f87944 */ /* 0x000fea0003c00000 */
[----:B------:R-:W-:Y:S01]  /*00d0*/  LOP3.LUT R6, R4, 0x3, RZ, 0xc0, !PT ;  /* 0x0000000304067812 */ /* 0x000fe200078ec0ff */
[----:B------:R-:W-:Y:S01]  /*00e0*/  BSSY.RECONVERGENT B0, `(.L_x_0) ;  /* 0x0000010000007945 */ /* 0x000fe20003800200 */
[----:B------:R-:W-:Y:S02]  /*00f0*/  IMAD.MOV.U32 R0, RZ, RZ, R2 ;  /* 0x000000ffff007224 */ /* 0x000fe400078e0002 */
[C---:B------:R-:W-:Y:S02]  /*0100*/  ISETP.NE.AND P0, PT, R6.reuse, 0x2, PT ;  /* 0x000000020600780c */ /* 0x040fe40003f05270 */
[----:B------:R-:W-:-:S11]  /*0110*/  LOP3.LUT R4, R6, 0x2, RZ, 0x3c, !PT ;  /* 0x0000000206047812 */ /* 0x000fd600078e3cff */
[----:B------:R-:W-:Y:S05]  /*0120*/  @!P0 BRA `(.L_x_1) ;  /* 0x00000000002c8947 */ /* 0x000fea0003800000 */
[----:B------:R-:W0:Y:S01]  /*0130*/  S2UR UR5, SR_CgaCtaId ;  /* 0x00000000000579c3 */ /* 0x000e220000008800 */
[----:B------:R-:W-:Y:S01]  /*0140*/  UMOV UR4, 0x400 ;  /* 0x0000040000047882 */ /* 0x000fe20000000000 */
[----:B------:R-:W-:Y:S02]  /*0150*/  IMAD R0, R4, R5, R2 ;  /* 0x0000000504007224 */ /* 0x000fe400078e0202 */
[----:B------:R-:W-:Y:S01]  /*0160*/  IMAD.MOV R7, RZ, RZ, -R4 ;  /* 0x000000ffff077224 */ /* 0x000fe200078e0a04 */
[----:B0-----:R-:W-:-:S06]  /*0170*/  ULEA UR4, UR5, UR4, 0x18 ;  /* 0x0000000405047291 */ /* 0x001fcc000f8ec0ff */
[----:B------:R-:W-:-:S07]  /*0180*/  LEA R8, R2, UR4, 0x2 ;  /* 0x0000000402087c11 */ /* 0x000fce000f8e10ff */
.L_x_2:
[----:B------:R-:W-:Y:S01]  /*0190*/  IADD3 R7, PT, PT, R7, 0x1, RZ ;  /* 0x0000000107077810 */ /* 0x000fe20007ffe0ff */
[----:B------:R0:W-:Y:S03]  /*01a0*/  STS [R8], RZ ;  /* 0x000000ff08007388 */ /* 0x0001e60000000800 */
[----:B------:R-:W-:Y:S01]  /*01b0*/  ISETP.NE.AND P0, PT, R7, RZ, PT ;  /* 0x000000ff0700720c */ /* 0x000fe20003f05270 */
[----:B0-----:R-:W-:-:S12]  /*01c0*/  IMAD R8, R5, 0x4, R8 ;  /* 0x0000000405087824 */ /* 0x001fd800078e0208 */
[----:B------:R-:W-:Y:S05]  /*01d0*/  @P0 BRA `(.L_x_2) ;  /* 0xfffffffc00ec0947 */ /* 0x000fea000383ffff */
.L_x_1:
[----:B------:R-:W-:Y:S05]  /*01e0*/  BSYNC.RECONVERGENT B0 ;  /* 0x0000000000007941 */ /* 0x000fea0003800200 */
.L_x_0:
[----:B------:R-:W0:Y:S01]  /*01f0*/  S2UR UR5, SR_CgaCtaId ;  /* 0x00000000000579c3 */ /* 0x000e220000008800 */
[----:B------:R-:W-:Y:S01]  /*0200*/  UMOV UR4, 0x400 ;  /* 0x0000040000047882 */ /* 0x000fe20000000000 */
[----:B------:R-:W-:Y:S01]  /*0210*/  BSSY.RECONVERGENT B0, `(.L_x_3) ;  /* 0x000000e000007945 */ /* 0x000fe20003800200 */
[----:B0-----:R-:W-:-:S06]  /*0220*/  ULEA UR4, UR5, UR4, 0x18 ;  /* 0x0000000405047291 */ /* 0x001fcc000f8ec0ff */
[----:B------:R-:W-:-:S07]  /*0230*/  LEA R8, R0, UR4, 0x2 ;  /* 0x0000000400087c11 */ /* 0x000fce000f8e10ff */
.L_x_4:
[C-C-:B------:R-:W-:Y:S01]  /*0240*/  IMAD R7, R5.reuse, 0x4, R8.reuse ;  /* 0x0000000405077824 */ /* 0x140fe200078e0208 */
[----:B------:R0:W-:Y:S01]  /*0250*/  STS [R8], RZ ;  /* 0x000000ff08007388 */ /* 0x0001e20000000800 */
[C-C-:B------:R-:W-:Y:S02]  /*0260*/  IMAD R9, R5.reuse, 0x8, R8.reuse ;  /* 0x0000000805097824 */ /* 0x140fe400078e0208 */
[C---:B------:R-:W-:Y:S01]  /*0270*/  IMAD R10, R5.reuse, 0xc, R8 ;  /* 0x0000000c050a7824 */ /* 0x040fe200078e0208 */
[----:B------:R1:W-:Y:S01]  /*0280*/  STS [R7], RZ ;  /* 0x000000ff07007388 */ /* 0x0003e20000000800 */
[----:B------:R-:W-:-:S03]  /*0290*/  IMAD R0, R5, 0x4, R0 ;  /* 0x0000000405007824 */ /* 0x000fc600078e0200 */
[----:B------:R1:W-:Y:S01]  /*02a0*/  STS [R9], RZ ;  /* 0x000000ff09007388 */ /* 0x0003e20000000800 */
[----:B0-----:R-:W-:Y:S01]  /*02b0*/  IMAD R8, R5, 0x10, R8 ;  /* 0x0000001005087824 */ /* 0x001fe200078e0208 */
[----:B------:R-:W-:Y:S02]  /*02c0*/  ISETP.GE.U32.AND P0, PT, R0, 0x2710, PT ;  /* 0x000027100000780c */ /* 0x000fe40003f06070 */
[----:B------:R1:W-:Y:S11]  /*02d0*/  STS [R10], RZ ;  /* 0x000000ff0a007388 */ /* 0x0003f60000000800 */
[----:B-1----:R-:W-:Y:S05]  /*02e0*/  @!P0 BRA `(.L_x_4) ;  /* 0xfffffffc00d48947 */ /* 0x002fea000383ffff */
[----:B------:R-:W-:Y:S05]  /*02f0*/  BSYNC.RECONVERGENT B0 ;  /* 0x0000000000007941 */ /* 0x000fea0003800200 */
.L_x_3:
[----:B------:R-:W0:Y:S01]  /*0300*/  LDCU UR5, c[0x0][0x380] ;  /* 0x00007000ff0577ac */ /* 0x000e220008000800 */
[----:B------:R-:W-:Y:S01]  /*0310*/  BAR.SYNC.DEFER_BLOCKING 0x0 ;  /* 0x0000000000007b1d */ /* 0x000fe20000010000 */
[----:B0-----:R-:W-:-:S13]  /*0320*/  ISETP.GE.AND P0, PT, R3, UR5, PT ;  /* 0x0000000503007c0c */ /* 0x001fda000bf06270 */
[----:B------:R-:W-:Y:S05]  /*0330*/  @P0 EXIT ;  /* 0x000000000000094d */ /* 0x000fea0003800000 */
[----:B------:R-:W0:Y:S01]  /*0340*/  LDC.64 R10, c[0x0][0x390] ;  /* 0x0000e400ff0a7b82 */ /* 0x000e220000000a00 */
[----:B------:R-:W1:Y:S07]  /*0350*/  LDCU.64 UR6, c[0x0][0x358] ;  /* 0x00006b00ff0677ac */ /* 0x000e6e0008000a00 */
[----:B------:R-:W2:Y:S08]  /*0360*/  LDC.64 R14, c[0x0][0x3a8] ;  /* 0x0000ea00ff0e7b82 */ /* 0x000eb00000000a00 */
[----:B------:R-:W3:Y:S01]  /*0370*/  LDC.64 R12, c[0x0][0x3a0] ;  /* 0x0000e800ff0c7b82 */ /* 0x000ee20000000a00 */
[----:B0-----:R-:W-:-:S07]  /*0380*/  IMAD.WIDE R10, R3, 0x4, R10 ;  /* 0x00000004030a7825 */ /* 0x001fce00078e020a */
[----:B------:R-:W0:Y:S01]  /*0390*/  LDC.64 R8, c[0x0][0x388] ;  /* 0x0000e200ff087b82 */ /* 0x000e220000000a00 */
[----:B-1----:R-:W2:Y:S01]  /*03a0*/  LDG.E R11, desc[UR6][R10.64] ;  /* 0x000000060a0b7981 */ /* 0x002ea2000c1e1900 */
[----:B0-----:R-:W-:-:S06]  /*03b0*/  IMAD.WIDE R8, R3, 0x4, R8 ;  /* 0x0000000403087825 */ /* 0x001fcc00078e0208 */
[----:B------:R-:W4:Y:S01]  /*03c0*/  LDG.E R8, desc[UR6][R8.64] ;  /* 0x0000000608087981 */ /* 0x000f22000c1e1900 */
[----:B--2---:R-:W-:-:S06]  /*03d0*/  IMAD.WIDE R14, R11, 0x4, R14 ;  /* 0x000000040b0e7825 */ /* 0x004fcc00078e020e */
[----:B------:R-:W2:Y:S01]  /*03e0*/  LDG.E R14, desc[UR6][R14.64] ;  /* 0x000000060e0e7981 */ /* 0x000ea2000c1e1900 */
[----:B---3--:R-:W-:-:S05]  /*03f0*/  IMAD.WIDE R12, R11, 0x4, R12 ;  /* 0x000000040b0c7825 */ /* 0x008fca00078e020c */
[----:B------:R-:W3:Y:S01]  /*0400*/  LDG.E R0, desc[UR6][R12.64] ;  /* 0x000000060c007981 */ /* 0x000ee2000c1e1900 */
[----:B------:R-:W-:Y:S01]  /*0410*/  ISETP.NE.AND P2, PT, R6, 0x2, PT ;  /* 0x000000020600780c */ /* 0x000fe20003f45270 */
[----:B------:R-:W-:Y:S01]  /*0420*/  BSSY.RECONVERGENT B0, `(.L_x_5) ;  /* 0x000000e000007945 */ /* 0x000fe20003800200 */
[----:B--2---:R-:W-:-:S04]  /*0430*/  I2FP.F32.S32 R3, R14 ;  /* 0x0000000e00037245 */ /* 0x004fc80000201400 */
[----:B------:R-:W0:Y:S08]  /*0440*/  MUFU.RCP R10, R3 ;  /* 0x00000003000a7308 */ /* 0x000e300000001000 */
[----:B---3--:R-:W1:Y:S01]  /*0450*/  FCHK P0, R0, R3 ;  /* 0x0000000300007302 */ /* 0x008e620000000000 */
[----:B0-----:R-:W-:-:S04]  /*0460*/  FFMA R7, -R3, R10, 1 ;  /* 0x3f80000003077423 */ /* 0x001fc8000000010a */
[----:B------:R-:W-:-:S04]  /*0470*/  FFMA R7, R10, R7, R10 ;  /* 0x000000070a077223 */ /* 0x000fc8000000000a */
[----:B------:R-:W-:-:S04]  /*0480*/  FFMA R10, R0, R7, RZ ;  /* 0x00000007000a7223 */ /* 0x000fc800000000ff */
[----:B------:R-:W-:-:S04]  /*0490*/  FFMA R6, -R3, R10, R0 ;  /* 0x0000000a03067223 */ /* 0x000fc80000000100 */
[----:B------:R-:W-:Y:S01]  /*04a0*/  FFMA R7, R7, R6, R10 ;  /* 0x0000000607077223 */ /* 0x000fe2000000000a */
[----:B----4-:R-:W-:Y:S01]  /*04b0*/  LEA R6, R8, UR4, 0x2 ;  /* 0x0000000408067c11 */ /* 0x010fe2000f8e10ff */
[----:B-1----:R-:W-:Y:S06]  /*04c0*/  @!P0 BRA `(.L_x_6) ;  /* 0x00000000000c8947 */ /* 0x002fec0003800000 */
[----:B------:R-:W-:-:S07]  /*04d0*/  MOV R8, 0x4f0 ;  /* 0x000004f000087802 */ /* 0x000fce0000000f00 */
[----:B------:R-:W-:Y:S05]  /*04e0*/  CALL.REL.NOINC `($__internal_1_$__cuda_sm3x_div_rn_noftz_f32_slowpath) ;  /* 0x00000004003c7944 */ /* 0x000fea0003c00000 */
[----:B------:R-:W-:-:S07]  /*04f0*/  MOV R7, R0 ;  /* 0x0000000000077202 */ /* 0x000fce0000000f00 */
.L_x_6:
[----:B------:R-:W-:Y:S05]  /*0500*/  BSYNC.RECONVERGENT B0 ;  /* 0x0000000000007941 */ /* 0x000fea0003800200 */
.L_x_5:
[----:B------:R-:W-:Y:S01]  /*0510*/  BSSY.RECONVERGENT B0, `(.L_x_7) ;  /* 0x0000005000007945 */ /* 0x000fe20003800200 */
.L_x_8:
[----:B------:R-:W0:Y:S02]  /*0520*/  LDS R8, [R6] ;  /* 0x0000000006087984 */ /* 0x000e240000000800 */
[----:B0-----:R-:W-:-:S05]  /*0530*/  FADD R9, R7, R8 ;  /* 0x0000000807097221 */ /* 0x001fca0000000000 */
[----:B------:R-:W0:Y:S02]  /*0540*/  ATOMS.CAST.SPIN P0, [R6], R8, R9 ;  /* 0x000000080600758d */ /* 0x000e240001800009 */
[----:B0-----:R-:W-:Y:S05]  /*0550*/  @!P0 BRA `(.L_x_8) ;  /* 0xfffffffc00f08947 */ /* 0x001fea000383ffff */
[----:B------:R-:W-:Y:S05]  /*0560*/  BSYNC.RECONVERGENT B0 ;  /* 0x0000000000007941 */ /* 0x000fea0003800200 */
.L_x_7:
[----:B------:R-:W0:Y:S01]  /*0570*/  LDC.64 R6, c[0x0][0x398] ;  /* 0x0000e600ff067b82 */ /* 0x000e220000000a00 */
[----:B------:R-:W1:Y:S01]  /*0580*/  LDCU UR5, c[0x0][0x3b0] ;  /* 0x00007600ff0577ac */ /* 0x000e620008000800 */
[----:B------:R-:W-:Y:S06]  /*0590*/  BSSY.RECONVERGENT B0, `(.L_x_9) ;  /* 0x0000011000007945 */ /* 0x000fec0003800200 */
[----:B------:R-:W-:Y:S06]  /*05a0*/  BAR.SYNC.DEFER_BLOCKING 0x0 ;  /* 0x0000000000007b1d */ /* 0x000fec0000010000 */
[----:B------:R-:W-:Y:S05]  /*05b0*/  @!P2 BRA `(.L_x_10) ;  /* 0x000000000038a947 */ /* 0x000fea0003800000 */
[----:B------:R-:W2:Y:S01]  /*05c0*/  LDC.64 R8, c[0x0][0x398] ;  /* 0x0000e600ff087b82 */ /* 0x000ea20000000a00 */
[----:B------:R-:W-:Y:S01]  /*05d0*/  LEA R0, R2, UR4, 0x2 ;  /* 0x0000000402007c11 */ /* 0x000fe2000f8e10ff */
[----:B------:R-:W-:-:S06]  /*05e0*/  IMAD.MOV R3, RZ, RZ, -R4 ;  /* 0x000000ffff037224 */ /* 0x000fcc00078e0a04 */
[----:B------:R-:W3:Y:S01]  /*05f0*/  LDC R13, c[0x0][0x3b0] ;  /* 0x0000ec00ff0d7b82 */ /* 0x000ee20000000800 */
[----:B--2---:R-:W-:-:S04]  /*0600*/  IMAD.WIDE.U32 R8, R2, 0x4, R8 ;  /* 0x0000000402087825 */ /* 0x004fc800078e0008 */
[----:B------:R-:W-:-:S07]  /*0610*/  IMAD R2, R4, R5, R2 ;  /* 0x0000000504027224 */ /* 0x000fce00078e0202 */
.L_x_11:
[----:B------:R2:W3:Y:S01]  /*0620*/  LDS R4, [R0] ;  /* 0x0000000000047984 */ /* 0x0004e20000000800 */
[----:B------:R-:W-:-:S05]  /*0630*/  VIADD R3, R3, 0x1 ;  /* 0x0000000103037836 */ /* 0x000fca0000000000 */
[----:B------:R-:W-:Y:S01]  /*0640*/  ISETP.NE.AND P0, PT, R3, RZ, PT ;  /* 0x000000ff0300720c */ /* 0x000fe20003f05270 */
[----:B--2---:R-:W-:Y:S02]  /*0650*/  IMAD R0, R5, 0x4, R0 ;  /* 0x0000000405007824 */ /* 0x004fe400078e0200 */
[----:B---3--:R-:W-:-:S05]  /*0660*/  FMUL R11, R4, R13 ;  /* 0x0000000d040b7220 */ /* 0x008fca0000400000 */
[----:B------:R2:W-:Y:S02]  /*0670*/  REDG.E.ADD.F32.FTZ.RN.STRONG.GPU desc[UR6][R8.64], R11 ;  /* 0x0000000b080079a6 */ /* 0x0005e4000c12f306 */
[----:B--2---:R-:W-:-:S03]  /*0680*/  IMAD.WIDE.U32 R8, R5, 0x4, R8 ;  /* 0x0000000405087825 */ /* 0x004fc600078e0008 */
[----:B------:R-:W-:Y:S05]  /*0690*/  @P0 BRA `(.L_x_11) ;  /* 0xfffffffc00e00947 */ /* 0x000fea000383ffff */
.L_x_10:
[----:B-1----:R-:W-:Y:S05]  /*06a0*/  BSYNC.RECONVERGENT B0 ;  /* 0x0000000000007941 */ /* 0x002fea0003800200 */
.L_x_9:
[C-C-:B------:R-:W-:Y:S01]  /*06b0*/  IMAD R0, R5.reuse, 0x2, R2.reuse ;  /* 0x0000000205007824 */ /* 0x140fe200078e0202 */
[C---:B------:R-:W-:Y:S01]  /*06c0*/  LEA R16, R2.reuse, UR4, 0x2 ;  /* 0x0000000402107c11 */ /* 0x040fe2000f8e10ff */
[----:B------:R-:W-:Y:S02]  /*06d0*/  IMAD R3, R5, 0x3, R2 ;  /* 0x0000000305037824 */ /* 0x000fe400078e0202 */
[----:B------:R-:W-:-:S07]  /*06e0*/  IMAD.IADD R4, R2, 0x1, R5 ;  /* 0x0000000102047824 */ /* 0x000fce00078e0205 */
.L_x_12:
[C---:B------:R-:W-:Y:S01]  /*06f0*/  LEA R18, R5.reuse, R16, 0x2 ;  /* 0x0000001005127211 */ /* 0x040fe200078e10ff */
[C-C-:B------:R-:W-:Y:S01]  /*0700*/  IMAD R20, R5.reuse, 0x8, R16.reuse ;  /* 0x0000000805147824 */ /* 0x140fe200078e0210 */
[----:B-1----:R1:W2:Y:S01]  /*0710*/  LDS R17, [R16] ;  /* 0x0000000010117984 */ /* 0x0022a20000000800 */
[C---:B------:R-:W-:Y:S02]  /*0720*/  IMAD R22, R5.reuse, 0xc, R16 ;  /* 0x0000000c05167824 */ /* 0x040fe400078e0210 */
[--C-:B0-----:R-:W-:Y:S01]  /*0730*/  IMAD.WIDE.U32 R8, R2, 0x4, R6.reuse ;  /* 0x0000000402087825 */ /* 0x101fe200078e0006 */
[----:B------:R-:W0:Y:S03]  /*0740*/  LDS R18, [R18] ;  /* 0x0000000012127984 */ /* 0x000e260000000800 */
[--C-:B------:R-:W-:Y:S01]  /*0750*/  IMAD.WIDE.U32 R14, R4, 0x4, R6.reuse ;  /* 0x00000004040e7825 */ /* 0x100fe200078e0006 */
[----:B------:R-:W3:Y:S03]  /*0760*/  LDS R20, [R20] ;  /* 0x0000000014147984 */ /* 0x000ee60000000800 */
[----:B------:R-:W-:Y:S01]  /*0770*/  IMAD.WIDE.U32 R12, R0, 0x4, R6 ;  /* 0x00000004000c7825 */ /* 0x000fe200078e0006 */
[----:B------:R-:W4:Y:S01]  /*0780*/  LDS R22, [R22] ;  /* 0x0000000016167984 */ /* 0x000f220000000800 */
[----:B------:R-:W-:-:S02]  /*0790*/  IADD3 R2, PT, PT, R5, R2, R5 ;  /* 0x0000000205027210 */ /* 0x000fc40007ffe005 */
[----:B------:R-:W-:Y:S02]  /*07a0*/  IMAD.WIDE.U32 R10, R3, 0x4, R6 ;  /* 0x00000004030a7825 */ /* 0x000fe400078e0006 */
[----:B------:R-:W-:-:S04]  /*07b0*/  IADD3 R2, PT, PT, R5, R2, R5 ;  /* 0x0000000205027210 */ /* 0x000fc80007ffe005 */
[----:B------:R-:W-:Y:S01]  /*07c0*/  ISETP.GE.U32.AND P0, PT, R2, 0x2710, PT ;  /* 0x000027100200780c */ /* 0x000fe20003f06070 */
[C---:B------:R-:W-:Y:S01]  /*07d0*/  IMAD R0, R5.reuse, 0x4, R0 ;  /* 0x0000000405007824 */ /* 0x040fe200078e0200 */
[C---:B-1----:R-:W-:Y:S01]  /*07e0*/  LEA R16, R5.reuse, R16, 0x4 ;  /* 0x0000001005107211 */ /* 0x042fe200078e20ff */
[C---:B------:R-:W-:Y:S02]  /*07f0*/  IMAD R3, R5.reuse, 0x4, R3 ;  /* 0x0000000405037824 */ /* 0x040fe400078e0203 */
[----:B------:R-:W-:Y:S02]  /*0800*/  IMAD R4, R5, 0x4, R4 ;  /* 0x0000000405047824 */ /* 0x000fe400078e0204 */
[----:B--2---:R-:W-:Y:S01]  /*0810*/  FMUL R17, R17, UR5 ;  /* 0x0000000511117c20 */ /* 0x004fe20008400000 */
[----:B0-----:R-:W-:-:S04]  /*0820*/  FMUL R19, R18, UR5 ;  /* 0x0000000512137c20 */ /* 0x001fc80008400000 */
[----:B------:R1:W-:Y:S01]  /*0830*/  REDG.E.ADD.F32.FTZ.RN.STRONG.GPU desc[UR6][R8.64], R17 ;  /* 0x00000011080079a6 */ /* 0x0003e2000c12f306 */
[----:B---3--:R-:W-:-:S03]  /*0840*/  FMUL R21, R20, UR5 ;  /* 0x0000000514157c20 */ /* 0x008fc60008400000 */
[----:B------:R1:W-:Y:S01]  /*0850*/  REDG.E.ADD.F32.FTZ.RN.STRONG.GPU desc[UR6][R14.64], R19 ;  /* 0x000000130e0079a6 */ /* 0x0003e2000c12f306 */
[----:B----4-:R-:W-:-:S03]  /*0860*/  FMUL R23, R22, UR5 ;  /* 0x0000000516177c20 */ /* 0x010fc60008400000 */
[----:B------:R1:W-:Y:S04]  /*0870*/  REDG.E.ADD.F32.FTZ.RN.STRONG.GPU desc[UR6][R12.64], R21 ;  /* 0x000000150c0079a6 */ /* 0x0003e8000c12f306 */
[----:B------:R1:W-:Y:S01]  /*0880*/  REDG.E.ADD.F32.FTZ.RN.STRONG.GPU desc[UR6][R10.64], R23 ;  /* 0x000000170a0079a6 */ /* 0x0003e2000c12f306 */
[----:B------:R-:W-:Y:S05]  /*0890*/  @!P0 BRA `(.L_x_12) ;  /* 0xfffffffc00948947 */ /* 0x000fea000383ffff */
[----:B------:R-:W-:Y:S05]  /*08a0*/  EXIT ;  /* 0x000000000000794d */ /* 0x000fea0003800000 */
        .weak           $__internal_0_$__cuda_sm20_div_u16
        .type           $__internal_0_$__cuda_sm20_div_u16,@function
        .size           $__internal_0_$__cuda_sm20_div_u16,($__internal_1_$__cuda_sm3x_div_rn_noftz_f32_slowpath - $__internal_0_$__cuda_sm20_div_u16)
$__internal_0_$__cuda_sm20_div_u16:
[----:B------:R-:W0:Y:S01]  /*08b0*/  I2F.U16 R6, R4 ;  /* 0x0000000400067306 */ /* 0x000e220000101000 */
[----:B------:R-:W-:Y:S01]  /*08c0*/  IMAD.MOV.U32 R7, RZ, RZ, 0x4b800000 ;  /* 0x4b800000ff077424 */ /* 0x000fe200078e00ff */
[----:B------:R-:W-:Y:S02]  /*08d0*/  I2FP.F32.U32.RZ R0, R0 ;  /* 0x0000000000007245 */ /* 0x000fe4000020d000 */
[C---:B0-----:R-:W-:Y:S02]  /*08e0*/  FSETP.GEU.AND P1, PT, |R6|.reuse, 1.175494350822287508e-38, PT ;  /* 0x008000000600780b */ /* 0x041fe40003f2e200 */
[----:B------:R-:W-:Y:S02]  /*08f0*/  FSETP.GT.AND P0, PT, |R6|, 8.50705917302346158658e+37, PT ;  /* 0x7e8000000600780b */ /* 0x000fe40003f04200 */
[----:B------:R-:W-:-:S04]  /*0900*/  FSEL R7, R7, 1, !P1 ;  /* 0x3f80000007077808 */ /* 0x000fc80004800000 */
[----:B------:R-:W-:Y:S02]  /*0910*/  FSEL R7, R7, 0.25, !P0 ;  /* 0x3e80000007077808 */ /* 0x000fe40004000000 */
[----:B------:R-:W-:-:S03]  /*0920*/  ISETP.NE.U32.AND P0, PT, R4, RZ, PT ;  /* 0x000000ff0400720c */ /* 0x000fc60003f05070 */
[----:B------:R-:W-:Y:S01]  /*0930*/  FMUL R8, R6, R7 ;  /* 0x0000000706087220 */ /* 0x000fe20000400000 */
[----:B------:R-:W-:-:S05]  /*0940*/  IMAD.MOV.U32 R6, RZ, RZ, R9 ;  /* 0x000000ffff067224 */ /* 0x000fca00078e0009 */
[----:B------:R-:W0:Y:S02]  /*0950*/  MUFU.RCP R8, R8 ;  /* 0x0000000800087308 */ /* 0x000e240000001000 */
[----:B0-----:R-:W-:-:S04]  /*0960*/  FMUL R7, R7, R8 ;  /* 0x0000000807077220 */ /* 0x001fc80000400000 */
[----:B------:R-:W-:-:S04]  /*0970*/  VIADD R7, R7, 0x2 ;  /* 0x0000000207077836 */ /* 0x000fc80000000000 */
[----:B------:R-:W-:Y:S01]  /*0980*/  FMUL.RZ R0, R0, R7 ;  /* 0x0000000700007220 */ /* 0x000fe2000040c000 */
[----:B------:R-:W-:-:S05]  /*0990*/  HFMA2 R7, -RZ, RZ, 0, 0 ;  /* 0x00000000ff077431 */ /* 0x000fca00000001ff */
[----:B------:R-:W0:Y:S02]  /*09a0*/  F2I.U32.TRUNC.NTZ R0, R0 ;  /* 0x0000000000007305 */ /* 0x000e24000020f000 */
[----:B0-----:R-:W-:Y:S01]  /*09b0*/  LOP3.LUT R4, R0, 0xffff, RZ, 0xc0, !PT ;  /* 0x0000ffff00047812 */ /* 0x001fe200078ec0ff */
[----:B------:R-:W-:Y:S01]  /*09c0*/  @!P0 IMAD.MOV.U32 R4, RZ, RZ, -0x1 ;  /* 0xffffffffff048424 */ /* 0x000fe200078e00ff */
[----:B------:R-:W-:Y:S06]  /*09d0*/  RET.REL.NODEC R6 `(cuPageRank) ;  /* 0xfffffff406887950 */ /* 0x000fec0003c3ffff */
        .weak           $__internal_1_$__cuda_sm3x_div_rn_noftz_f32_slowpath
        .type           $__internal_1_$__cuda_sm3x_div_rn_noftz_f32_slowpath,@function
        .size           $__internal_1_$__cuda_sm3x_div_rn_noftz_f32_slowpath,(.L_x_26 - $__internal_1_$__cuda_sm3x_div_rn_noftz_f32_slowpath)
$__internal_1_$__cuda_sm3x_div_rn_noftz_f32_slowpath:
[--C-:B------:R-:W-:Y:S01]  /*09e0*/  SHF.R.U32.HI R9, RZ, 0x17, R3.reuse ;  /* 0x00000017ff097819 */ /* 0x100fe20000011603 */
[----:B------:R-:W-:Y:S01]  /*09f0*/  BSSY.RECONVERGENT B1, `(.L_x_13) ;  /* 0x0000064000017945 */ /* 0x000fe20003800200 */
[--C-:B------:R-:W-:Y:S01]  /*0a00*/  SHF.R.U32.HI R7, RZ, 0x17, R0.reuse ;  /* 0x00000017ff077819 */ /* 0x100fe20000011600 */
[----:B------:R-:W-:Y:S01]  /*0a10*/  IMAD.MOV.U32 R11, RZ, RZ, R0 ;  /* 0x000000ffff0b7224 */ /* 0x000fe200078e0000 */
[----:B------:R-:W-:Y:S01]  /*0a20*/  LOP3.LUT R9, R9, 0xff, RZ, 0xc0, !PT ;  /* 0x000000ff09097812 */ /* 0x000fe200078ec0ff */
[----:B------:R-:W-:Y:S01]  /*0a30*/  IMAD.MOV.U32 R12, RZ, RZ, R3 ;  /* 0x000000ffff0c7224 */ /* 0x000fe200078e0003 */
[----:B------:R-:W-:-:S03]  /*0a40*/  LOP3.LUT R10, R7, 0xff, RZ, 0xc0, !PT ;  /* 0x000000ff070a7812 */ /* 0x000fc600078ec0ff */
[----:B------:R-:W-:Y:S02]  /*0a50*/  VIADD R14, R9, 0xffffffff ;  /* 0xffffffff090e7836 */ /* 0x000fe40000000000 */
[----:B------:R-:W-:-:S03]  /*0a60*/  VIADD R13, R10, 0xffffffff ;  /* 0xffffffff0a0d7836 */ /* 0x000fc60000000000 */
[----:B------:R-:W-:-:S04]  /*0a70*/  ISETP.GT.U32.AND P0, PT, R14, 0xfd, PT ;  /* 0x000000fd0e00780c */ /* 0x000fc80003f04070 */
[----:B------:R-:W-:-:S13]  /*0a80*/  ISETP.GT.U32.OR P0, PT, R13, 0xfd, P0 ;  /* 0x000000fd0d00780c */ /* 0x000fda0000704470 */
[----:B------:R-:W-:Y:S01]  /*0a90*/  @!P0 MOV R7, RZ ;  /* 0x000000ff00078202 */ /* 0x000fe20000000f00 */
[----:B------:R-:W-:Y:S06]  /*0aa0*/  @!P0 BRA `(.L_x_14) ;  /* 0x00000000005c8947 */ /* 0x000fec0003800000 */
[----:B------:R-:W-:Y:S02]  /*0ab0*/  FSETP.GTU.FTZ.AND P0, PT, |R0|, +INF , PT ;  /* 0x7f8000000000780b */ /* 0x000fe40003f1c200 */
[----:B------:R-:W-:-:S04]  /*0ac0*/  FSETP.GTU.FTZ.AND P1, PT, |R3|, +INF , PT ;  /* 0x7f8000000300780b */ /* 0x000fc80003f3c200 */
[----:B------:R-:W-:-:S13]  /*0ad0*/  PLOP3.LUT P0, PT, P0, P1, PT, 0xf8, 0x8f ;  /* 0x00000000008f781c */ /* 0x000fda0000703f70 */
[----:B------:R-:W-:Y:S05]  /*0ae0*/  @P0 BRA `(.L_x_15) ;  /* 0x00000004004c0947 */ /* 0x000fea0003800000 */
[----:B------:R-:W-:-:S13]  /*0af0*/  LOP3.LUT P0, RZ, R12, 0x7fffffff, R11, 0xc8, !PT ;  /* 0x7fffffff0cff7812 */ /* 0x000fda000780c80b */
[----:B------:R-:W-:Y:S05]  /*0b00*/  @!P0 BRA `(.L_x_16) ;  /* 0x00000004003c8947 */ /* 0x000fea0003800000 */
[C---:B------:R-:W-:Y:S02]  /*0b10*/  FSETP.NEU.FTZ.AND P3, PT, |R0|.reuse, +INF , PT ;  /* 0x7f8000000000780b */ /* 0x040fe40003f7d200 */
[----:B------:R-:W-:Y:S02]  /*0b20*/  FSETP.NEU.FTZ.AND P1, PT, |R3|, +INF , PT ;  /* 0x7f8000000300780b */ /* 0x000fe40003f3d200 */
[----:B------:R-:W-:-:S11]  /*0b30*/  FSETP.NEU.FTZ.AND P0, PT, |R0|, +INF , PT ;  /* 0x7f8000000000780b */ /* 0x000fd60003f1d200 */
[----:B------:R-:W-:Y:S05]  /*0b40*/  @!P1 BRA !P3, `(.L_x_16) ;  /* 0x00000004002c9947 */ /* 0x000fea0005800000 */
[----:B------:R-:W-:-:S04]  /*0b50*/  LOP3.LUT P3, RZ, R11, 0x7fffffff, RZ, 0xc0, !PT ;  /* 0x7fffffff0bff7812 */ /* 0x000fc8000786c0ff */
[----:B------:R-:W-:-:S13]  /*0b60*/  PLOP3.LUT P1, PT, P1, P3, PT, 0x2f, 0xf2 ;  /* 0x0000000000f2781c */ /* 0x000fda0000f26577 */
[----:B------:R-:W-:Y:S05]  /*0b70*/  @P1 BRA `(.L_x_17) ;  /* 0x0000000400181947 */ /* 0x000fea0003800000 */
[----:B------:R-:W-:-:S04]  /*0b80*/  LOP3.LUT P1, RZ, R12, 0x7fffffff, RZ, 0xc0, !PT ;  /* 0x7fffffff0cff7812 */ /* 0x000fc8000782c0ff */
[----:B------:R-:W-:-:S13]  /*0b90*/  PLOP3.LUT P0, PT, P0, P1, PT, 0x2f, 0xf2 ;  /* 0x0000000000f2781c */ /* 0x000fda0000702577 */
[----:B------:R-:W-:Y:S05]  /*0ba0*/  @P0 BRA `(.L_x_18) ;  /* 0x0000000400000947 */ /* 0x000fea0003800000 */
[----:B------:R-:W-:Y:S02]  /*0bb0*/  ISETP.GE.AND P0, PT, R13, RZ, PT ;  /* 0x000000ff0d00720c */ /* 0x000fe40003f06270 */
[----:B------:R-:W-:-:S11]  /*0bc0*/  ISETP.GE.AND P1, PT, R14, RZ, PT ;  /* 0x000000ff0e00720c */ /* 0x000fd60003f26270 */
[----:B------:R-:W-:Y:S02]  /*0bd0*/  @P0 IMAD.MOV.U32 R7, RZ, RZ, RZ ;  /* 0x000000ffff070224 */ /* 0x000fe400078e00ff */
[----:B------:R-:W-:Y:S01]  /*0be0*/  @!P0 FFMA R11, R0, 1.84467440737095516160e+19, RZ ;  /* 0x5f800000000b8823 */ /* 0x000fe200000000ff */
[----:B------:R-:W-:Y:S02]  /*0bf0*/  @!P0 IMAD.MOV.U32 R7, RZ, RZ, -0x40 ;  /* 0xffffffc0ff078424 */ /* 0x000fe400078e00ff */
[----:B------:R-:W-:Y:S02]  /*0c00*/  @!P1 FFMA R12, R3, 1.84467440737095516160e+19, RZ ;  /* 0x5f800000030c9823 */ /* 0x000fe400000000ff */
[----:B------:R-:W-:-:S07]  /*0c10*/  @!P1 VIADD R7, R7, 0x40 ;  /* 0x0000004007079836 */ /* 0x000fce0000000000 */
.L_x_14:
[----:B------:R-:W-:Y:S01]  /*0c20*/  LEA R3, R9, 0xc0800000, 0x17 ;  /* 0xc080000009037811 */ /* 0x000fe200078eb8ff */
[----:B------:R-:W-:Y:S01]  /*0c30*/  BSSY.RECONVERGENT B2, `(.L_x_19) ;  /* 0x0000036000027945 */ /* 0x000fe20003800200 */
[----:B------:R-:W-:-:S03]  /*0c40*/  IADD3 R10, PT, PT, R10, -0x7f, RZ ;  /* 0xffffff810a0a7810 */ /* 0x000fc60007ffe0ff */
[----:B------:R-:W-:Y:S02]  /*0c50*/  IMAD.IADD R3, R12, 0x1, -R3 ;  /* 0x000000010c037824 */ /* 0x000fe400078e0a03 */
[C---:B------:R-:W-:Y:S01]  /*0c60*/  IMAD R0, R10.reuse, -0x800000, R11 ;  /* 0xff8000000a007824 */ /* 0x040fe200078e020b */
[----:B------:R-:W-:Y:S01]  /*0c70*/  IADD3 R10, PT, PT, R10, 0x7f, -R9 ;  /* 0x0000007f0a0a7810 */ /* 0x000fe20007ffe809 */
[----:B------:R-:W0:Y:S01]  /*0c80*/  MUFU.RCP R12, R3 ;  /* 0x00000003000c7308 */ /* 0x000e220000001000 */
[----:B------:R-:W-:-:S03]  /*0c90*/  FADD.FTZ R13, -R3, -RZ ;  /* 0x800000ff030d7221 */ /* 0x000fc60000010100 */
[----:B------:R-:W-:Y:S02]  /*0ca0*/  IMAD.IADD R10, R10, 0x1, R7 ;  /* 0x000000010a0a7824 */ /* 0x000fe400078e0207 */
[----:B0-----:R-:W-:-:S04]  /*0cb0*/  FFMA R15, R12, R13, 1 ;  /* 0x3f8000000c0f7423 */ /* 0x001fc8000000000d */
[----:B------:R-:W-:-:S04]  /*0cc0*/  FFMA R14, R12, R15, R12 ;  /* 0x0000000f0c0e7223 */ /* 0x000fc8000000000c */
[----:B------:R-:W-:-:S04]  /*0cd0*/  FFMA R11, R0, R14, RZ ;  /* 0x0000000e000b7223 */ /* 0x000fc800000000ff */
[----:B------:R-:W-:-:S04]  /*0ce0*/  FFMA R12, R13, R11, R0 ;  /* 0x0000000b0d0c7223 */ /* 0x000fc80000000000 */
[----:B------:R-:W-:-:S04]  /*0cf0*/  FFMA R11, R14, R12, R11 ;  /* 0x0000000c0e0b7223 */ /* 0x000fc8000000000b */
[----:B------:R-:W-:-:S04]  /*0d00*/  FFMA R12, R13, R11, R0 ;  /* 0x0000000b0d0c7223 */ /* 0x000fc80000000000 */
[----:B------:R-:W-:-:S05]  /*0d10*/  FFMA R0, R14, R12, R11 ;  /* 0x0000000c0e007223 */ /* 0x000fca000000000b */
[----:B------:R-:W-:-:S04]  /*0d20*/  SHF.R.U32.HI R3, RZ, 0x17, R0 ;  /* 0x00000017ff037819 */ /* 0x000fc80000011600 */
[----:B------:R-:W-:-:S05]  /*0d30*/  LOP3.LUT R3, R3, 0xff, RZ, 0xc0, !PT ;  /* 0x000000ff03037812 */ /* 0x000fca00078ec0ff */
[----:B------:R-:W-:-:S04]  /*0d40*/  IMAD.IADD R9, R3, 0x1, R10 ;  /* 0x0000000103097824 */ /* 0x000fc800078e020a */
[----:B------:R-:W-:-:S05]  /*0d50*/  VIADD R3, R9, 0xffffffff ;  /* 0xffffffff09037836 */ /* 0x000fca0000000000 */
[----:B------:R-:W-:-:S13]  /*0d60*/  ISETP.GE.U32.AND P0, PT, R3, 0xfe, PT ;  /* 0x000000fe0300780c */ /* 0x000fda0003f06070 */
[----:B------:R-:W-:Y:S05]  /*0d70*/  @!P0 BRA `(.L_x_20) ;  /* 0x0000000000808947 */ /* 0x000fea0003800000 */
[----:B------:R-:W-:-:S13]  /*0d80*/  ISETP.GT.AND P0, PT, R9, 0xfe, PT ;  /* 0x000000fe0900780c */ /* 0x000fda0003f04270 */
[----:B------:R-:W-:Y:S05]  /*0d90*/  @P0 BRA `(.L_x_21) ;  /* 0x00000000006c0947 */ /* 0x000fea0003800000 */
[----:B------:R-:W-:-:S13]  /*0da0*/  ISETP.GE.AND P0, PT, R9, 0x1, PT ;  /* 0x000000010900780c */ /* 0x000fda0003f06270 */
[----:B------:R-:W-:Y:S05]  /*0db0*/  @P0 BRA `(.L_x_22) ;  /* 0x0000000000740947 */ /* 0x000fea0003800000 */
[----:B------:R-:W-:Y:S02]  /*0dc0*/  ISETP.GE.AND P0, PT, R9, -0x18, PT ;  /* 0xffffffe80900780c */ /* 0x000fe40003f06270 */
[----:B------:R-:W-:-:S11]  /*0dd0*/  LOP3.LUT R0, R0, 0x80000000, RZ, 0xc0, !PT ;  /* 0x8000000000007812 */ /* 0x000fd600078ec0ff */
[----:B------:R-:W-:Y:S05]  /*0de0*/  @!P0 BRA `(.L_x_22) ;  /* 0x0000000000688947 */ /* 0x000fea0003800000 */
[CCC-:B------:R-:W-:Y:S01]  /*0df0*/  FFMA.RZ R3, R14.reuse, R12.reuse, R11.reuse ;  /* 0x0000000c0e037223 */ /* 0x1c0fe2000000c00b */
[CCC-:B------:R-:W-:Y:S01]  /*0e00*/  FFMA.RM R10, R14.reuse, R12.reuse, R11.reuse ;  /* 0x0000000c0e0a7223 */ /* 0x1c0fe2000000400b */
[C---:B------:R-:W-:Y:S02]  /*0e10*/  ISETP.NE.AND P3, PT, R9.reuse, RZ, PT ;  /* 0x000000ff0900720c */ /* 0x040fe40003f65270 */
[----:B------:R-:W-:Y:S02]  /*0e20*/  ISETP.NE.AND P1, PT, R9, RZ, PT ;  /* 0x000000ff0900720c */ /* 0x000fe40003f25270 */
[----:B------:R-:W-:Y:S01]  /*0e30*/  LOP3.LUT R7, R3, 0x7fffff, RZ, 0xc0, !PT ;  /* 0x007fffff03077812 */ /* 0x000fe200078ec0ff */
[----:B------:R-:W-:Y:S01]  /*0e40*/  FFMA.RP R3, R14, R12, R11 ;  /* 0x0000000c0e037223 */ /* 0x000fe2000000800b */
[C---:B------:R-:W-:Y:S01]  /*0e50*/  VIADD R12, R9.reuse, 0x20 ;  /* 0x00000020090c7836 */ /* 0x040fe20000000000 */
[----:B------:R-:W-:Y:S02]  /*0e60*/  IADD3 R9, PT, PT, -R9, RZ, RZ ;  /* 0x000000ff09097210 */ /* 0x000fe40007ffe1ff */
[----:B------:R-:W-:-:S02]  /*0e70*/  LOP3.LUT R7, R7, 0x800000, RZ, 0xfc, !PT ;  /* 0x0080000007077812 */ /* 0x000fc400078efcff */
[----:B------:R-:W-:Y:S02]  /*0e80*/  FSETP.NEU.FTZ.AND P0, PT, R3, R10, PT ;  /* 0x0000000a0300720b */ /* 0x000fe40003f1d000 */
[----:B------:R-:W-:Y:S02]  /*0e90*/  SHF.L.U32 R12, R7, R12, RZ ;  /* 0x0000000c070c7219 */ /* 0x000fe400000006ff */
[----:B------:R-:W-:Y:S02]  /*0ea0*/  SEL R10, R9, RZ, P3 ;  /* 0x000000ff090a7207 */ /* 0x000fe40001800000 */
[----:B------:R-:W-:Y:S02]  /*0eb0*/  ISETP.NE.AND P1, PT, R12, RZ, P1 ;  /* 0x000000ff0c00720c */ /* 0x000fe40000f25270 */
[----:B------:R-:W-:Y:S02]  /*0ec0*/  SHF.R.U32.HI R10, RZ, R10, R7 ;  /* 0x0000000aff0a7219 */ /* 0x000fe40000011607 */
[----:B------:R-:W-:-:S02]  /*0ed0*/  PLOP3.LUT P0, PT, P0, P1, PT, 0xf8, 0x8f ;  /* 0x00000000008f781c */ /* 0x000fc40000703f70 */
[----:B------:R-:W-:Y:S02]  /*0ee0*/  SHF.R.U32.HI R12, RZ, 0x1, R10 ;  /* 0x00000001ff0c7819 */ /* 0x000fe4000001160a */
[----:B------:R-:W-:-:S04]  /*0ef0*/  SEL R3, RZ, 0x1, !P0 ;  /* 0x00000001ff037807 */ /* 0x000fc80004000000 */
[----:B------:R-:W-:-:S04]  /*0f00*/  LOP3.LUT R3, R3, 0x1, R12, 0xf8, !PT ;  /* 0x0000000103037812 */ /* 0x000fc800078ef80c */
[----:B------:R-:W-:-:S05]  /*0f10*/  LOP3.LUT R3, R3, R10, RZ, 0xc0, !PT ;  /* 0x0000000a03037212 */ /* 0x000fca00078ec0ff */
[----:B------:R-:W-:-:S05]  /*0f20*/  IMAD.IADD R3, R12, 0x1, R3 ;  /* 0x000000010c037824 */ /* 0x000fca00078e0203 */
[----:B------:R-:W-:Y:S01]  /*0f30*/  LOP3.LUT R0, R3, R0, RZ, 0xfc, !PT ;  /* 0x0000000003007212 */ /* 0x000fe200078efcff */
[----:B------:R-:W-:Y:S06]  /*0f40*/  BRA `(.L_x_22) ;  /* 0x0000000000107947 */ /* 0x000fec0003800000 */
.L_x_21:
[----:B------:R-:W-:-:S04]  /*0f50*/  LOP3.LUT R0, R0, 0x80000000, RZ, 0xc0, !PT ;  /* 0x8000000000007812 */ /* 0x000fc800078ec0ff */
[----:B------:R-:W-:Y:S01]  /*0f60*/  LOP3.LUT R0, R0, 0x7f800000, RZ, 0xfc, !PT ;  /* 0x7f80000000007812 */ /* 0x000fe200078efcff */
[----:B------:R-:W-:Y:S06]  /*0f70*/  BRA `(.L_x_22) ;  /* 0x0000000000047947 */ /* 0x000fec0003800000 */
.L_x_20:
[----:B------:R-:W-:-:S07]  /*0f80*/  IMAD R0, R10, 0x800000, R0 ;  /* 0x008000000a007824 */ /* 0x000fce00078e0200 */
.L_x_22:
[----:B------:R-:W-:Y:S05]  /*0f90*/  BSYNC.RECONVERGENT B2 ;  /* 0x0000000000027941 */ /* 0x000fea0003800200 */
.L_x_19:
[----:B------:R-:W-:Y:S05]  /*0fa0*/  BRA `(.L_x_23) ;  /* 0x0000000000207947 */ /* 0x000fea0003800000 */
.L_x_18:
[----:B------:R-:W-:-:S04]  /*0fb0*/  LOP3.LUT R0, R12, 0x80000000, R11, 0x48, !PT ;  /* 0x800000000c007812 */ /* 0x000fc800078e480b */
[----:B------:R-:W-:Y:S01]  /*0fc0*/  LOP3.LUT R0, R0, 0x7f800000, RZ, 0xfc, !PT ;  /* 0x7f80000000007812 */ /* 0x000fe200078efcff */
[----:B------:R-:W-:Y:S06]  /*0fd0*/  BRA `(.L_x_23) ;  /* 0x0000000000147947 */ /* 0x000fec0003800000 */
.L_x_17:
[----:B------:R-:W-:Y:S01]  /*0fe0*/  LOP3.LUT R0, R12, 0x80000000, R11, 0x48, !PT ;  /* 0x800000000c007812 */ /* 0x000fe200078e480b */
[----:B------:R-:W-:Y:S06]  /*0ff0*/  BRA `(.L_x_23) ;  /* 0x00000000000c7947 */ /* 0x000fec0003800000 */
.L_x_16:
[----:B------:R-:W0:Y:S01]  /*1000*/  MUFU.RSQ R0, -QNAN ;  /* 0xffc0000000007908 */ /* 0x000e220000001400 */
[----:B------:R-:W-:Y:S05]  /*1010*/  BRA `(.L_x_23) ;  /* 0x0000000000047947 */ /* 0x000fea0003800000 */
.L_x_15:
[----:B------:R-:W-:-:S07]  /*1020*/  FADD.FTZ R0, R0, R3 ;  /* 0x0000000300007221 */ /* 0x000fce0000010000 */
.L_x_23:
[----:B------:R-:W-:Y:S05]  /*1030*/  BSYNC.RECONVERGENT B1 ;  /* 0x0000000000017941 */ /* 0x000fea0003800200 */
.L_x_13:
[----:B------:R-:W-:-:S04]  /*1040*/  IMAD.MOV.U32 R9, RZ, RZ, 0x0 ;  /* 0x00000000ff097424 */ /* 0x000fc800078e00ff */
[----:B0-----:R-:W-:Y:S05]  /*1050*/  RET.REL.NODEC R8 `(cuPageRank) ;  /* 0xffffffec08e87950 */ /* 0x001fea0003c3ffff */
.L_x_24:
[----:B------:R-:W-:-:S00]  /*1060*/  BRA `(.L_x_24) ;  /* 0xfffffffc00fc7947 */ /* 0x000fc0000383ffff */
[----:B------:R-:W-:-:S00]  /*1070*/  NOP ;  /* 0x0000000000007918 */ /* 0x000fc00000000000 */
        /* <DEDUP_REMOVED lines=8> */
.L_x_26:


//--------------------- .nv.shared.cuPageRank     --------------------------
	.section	.nv.shared.cuPageRank,"aw",@nobits
	.sectionflags	@""
	.align	4
.nv.shared.cuPageRank:
	.zero		41024


//--------------------- .nv.shared.reserved.0     --------------------------
	.section	.nv.shared.reserved.0,"aw",@nobits
	.weak		__nv_reservedSMEM_offset_0_alias
	.size		__nv_reservedSMEM_offset_0_alias, 0, 64
	.other		__nv_reservedSMEM_offset_0_alias,@"STO_CUDA_RESERVED_SHARED STV_DEFAULT"
__nv_reservedSMEM_offset_0_alias:
	.zero		0
	.zero		64


//--------------------- .nv.constant0.cuPageRank  --------------------------
	.section	.nv.constant0.cuPageRank,"a",@progbits
	.sectionflags	@""
	.align	4
.nv.constant0.cuPageRank:
	.zero		948


//--------------------- SYMBOLS --------------------------

	.type		.nv.reservedSmem.offset0,@object
	.size		.nv.reservedSmem.offset0,0x4
	.type		.nv.reservedSmem.cap,@object
	.size		.nv.reservedSmem.cap,0x4
